//
// Generated by NVIDIA NVVM Compiler
//
// Compiler Build ID: CL-36424714
// Cuda compilation tools, release 13.0, V13.0.88
// Based on NVVM 20.0.0
//

.version 9.0
.target sm_100
.address_size 64

	// .globl	_Z9my_kernelPfS_S_ii

.visible .entry _Z9my_kernelPfS_S_ii(
	.param .u64 .ptr .align 1 _Z9my_kernelPfS_S_ii_param_0,
	.param .u64 .ptr .align 1 _Z9my_kernelPfS_S_ii_param_1,
	.param .u64 .ptr .align 1 _Z9my_kernelPfS_S_ii_param_2,
	.param .u32 _Z9my_kernelPfS_S_ii_param_3,
	.param .u32 _Z9my_kernelPfS_S_ii_param_4
)
{
	.reg .pred 	%p<10>;
	.reg .b32 	%r<24>;
	.reg .b32 	%f<89>;
	.reg .b64 	%rd<40>;

	ld.param.u64 	%rd22, [_Z9my_kernelPfS_S_ii_param_0];
	ld.param.u64 	%rd23, [_Z9my_kernelPfS_S_ii_param_1];
	ld.param.u64 	%rd24, [_Z9my_kernelPfS_S_ii_param_2];
	ld.param.u32 	%r16, [_Z9my_kernelPfS_S_ii_param_3];
	ld.param.u32 	%r17, [_Z9my_kernelPfS_S_ii_param_4];
	cvta.to.global.u64 	%rd1, %rd22;
	cvta.to.global.u64 	%rd2, %rd23;
	cvta.to.global.u64 	%rd3, %rd24;
	setp.lt.s32 	%p1, %r17, 1;
	@%p1 bra 	$L__BB0_13;
	cvt.rn.f32.s32 	%f1, %r16;
	and.b32  	%r1, %r17, 15;
	setp.lt.u32 	%p2, %r17, 16;
	mov.b32 	%r21, 0;
	@%p2 bra 	$L__BB0_4;
	and.b32  	%r21, %r17, 2147483632;
	neg.s32 	%r19, %r21;
	add.s64 	%rd36, %rd3, 32;
	add.s64 	%rd35, %rd2, 32;
	add.s64 	%rd34, %rd1, 32;
$L__BB0_3:
	.pragma "nounroll";
	ld.global.f32 	%f2, [%rd36+-32];
	ld.global.f32 	%f3, [%rd35+-32];
	fma.rn.f32 	%f4, %f2, %f1, %f3;
	st.global.f32 	[%rd34+-32], %f4;
	ld.global.f32 	%f5, [%rd36+-28];
	ld.global.f32 	%f6, [%rd35+-28];
	fma.rn.f32 	%f7, %f5, %f1, %f6;
	st.global.f32 	[%rd34+-28], %f7;
	ld.global.f32 	%f8, [%rd36+-24];
	ld.global.f32 	%f9, [%rd35+-24];
	fma.rn.f32 	%f10, %f8, %f1, %f9;
	st.global.f32 	[%rd34+-24], %f10;
	ld.global.f32 	%f11, [%rd36+-20];
	ld.global.f32 	%f12, [%rd35+-20];
	fma.rn.f32 	%f13, %f11, %f1, %f12;
	st.global.f32 	[%rd34+-20], %f13;
	ld.global.f32 	%f14, [%rd36+-16];
	ld.global.f32 	%f15, [%rd35+-16];
	fma.rn.f32 	%f16, %f14, %f1, %f15;
	st.global.f32 	[%rd34+-16], %f16;
	ld.global.f32 	%f17, [%rd36+-12];
	ld.global.f32 	%f18, [%rd35+-12];
	fma.rn.f32 	%f19, %f17, %f1, %f18;
	st.global.f32 	[%rd34+-12], %f19;
	ld.global.f32 	%f20, [%rd36+-8];
	ld.global.f32 	%f21, [%rd35+-8];
	fma.rn.f32 	%f22, %f20, %f1, %f21;
	st.global.f32 	[%rd34+-8], %f22;
	ld.global.f32 	%f23, [%rd36+-4];
	ld.global.f32 	%f24, [%rd35+-4];
	fma.rn.f32 	%f25, %f23, %f1, %f24;
	st.global.f32 	[%rd34+-4], %f25;
	ld.global.f32 	%f26, [%rd36];
	ld.global.f32 	%f27, [%rd35];
	fma.rn.f32 	%f28, %f26, %f1, %f27;
	st.global.f32 	[%rd34], %f28;
	ld.global.f32 	%f29, [%rd36+4];
	ld.global.f32 	%f30, [%rd35+4];
	fma.rn.f32 	%f31, %f29, %f1, %f30;
	st.global.f32 	[%rd34+4], %f31;
	ld.global.f32 	%f32, [%rd36+8];
	ld.global.f32 	%f33, [%rd35+8];
	fma.rn.f32 	%f34, %f32, %f1, %f33;
	st.global.f32 	[%rd34+8], %f34;
	ld.global.f32 	%f35, [%rd36+12];
	ld.global.f32 	%f36, [%rd35+12];
	fma.rn.f32 	%f37, %f35, %f1, %f36;
	st.global.f32 	[%rd34+12], %f37;
	ld.global.f32 	%f38, [%rd36+16];
	ld.global.f32 	%f39, [%rd35+16];
	fma.rn.f32 	%f40, %f38, %f1, %f39;
	st.global.f32 	[%rd34+16], %f40;
	ld.global.f32 	%f41, [%rd36+20];
	ld.global.f32 	%f42, [%rd35+20];
	fma.rn.f32 	%f43, %f41, %f1, %f42;
	st.global.f32 	[%rd34+20], %f43;
	ld.global.f32 	%f44, [%rd36+24];
	ld.global.f32 	%f45, [%rd35+24];
	fma.rn.f32 	%f46, %f44, %f1, %f45;
	st.global.f32 	[%rd34+24], %f46;
	ld.global.f32 	%f47, [%rd36+28];
	ld.global.f32 	%f48, [%rd35+28];
	fma.rn.f32 	%f49, %f47, %f1, %f48;
	st.global.f32 	[%rd34+28], %f49;
	add.s32 	%r19, %r19, 16;
	add.s64 	%rd36, %rd36, 64;
	add.s64 	%rd35, %rd35, 64;
	add.s64 	%rd34, %rd34, 64;
	setp.ne.s32 	%p3, %r19, 0;
	@%p3 bra 	$L__BB0_3;
$L__BB0_4:
	setp.eq.s32 	%p4, %r1, 0;
	@%p4 bra 	$L__BB0_13;
	and.b32  	%r7, %r17, 7;
	setp.lt.u32 	%p5, %r1, 8;
	@%p5 bra 	$L__BB0_7;
	mul.wide.u32 	%rd25, %r21, 4;
	add.s64 	%rd26, %rd3, %rd25;
	ld.global.f32 	%f50, [%rd26];
	add.s64 	%rd27, %rd2, %rd25;
	ld.global.f32 	%f51, [%rd27];
	fma.rn.f32 	%f52, %f50, %f1, %f51;
	add.s64 	%rd28, %rd1, %rd25;
	st.global.f32 	[%rd28], %f52;
	ld.global.f32 	%f53, [%rd26+4];
	ld.global.f32 	%f54, [%rd27+4];
	fma.rn.f32 	%f55, %f53, %f1, %f54;
	st.global.f32 	[%rd28+4], %f55;
	ld.global.f32 	%f56, [%rd26+8];
	ld.global.f32 	%f57, [%rd27+8];
	fma.rn.f32 	%f58, %f56, %f1, %f57;
	st.global.f32 	[%rd28+8], %f58;
	ld.global.f32 	%f59, [%rd26+12];
	ld.global.f32 	%f60, [%rd27+12];
	fma.rn.f32 	%f61, %f59, %f1, %f60;
	st.global.f32 	[%rd28+12], %f61;
	ld.global.f32 	%f62, [%rd26+16];
	ld.global.f32 	%f63, [%rd27+16];
	fma.rn.f32 	%f64, %f62, %f1, %f63;
	st.global.f32 	[%rd28+16], %f64;
	ld.global.f32 	%f65, [%rd26+20];
	ld.global.f32 	%f66, [%rd27+20];
	fma.rn.f32 	%f67, %f65, %f1, %f66;
	st.global.f32 	[%rd28+20], %f67;
	ld.global.f32 	%f68, [%rd26+24];
	ld.global.f32 	%f69, [%rd27+24];
	fma.rn.f32 	%f70, %f68, %f1, %f69;
	st.global.f32 	[%rd28+24], %f70;
	ld.global.f32 	%f71, [%rd26+28];
	ld.global.f32 	%f72, [%rd27+28];
	fma.rn.f32 	%f73, %f71, %f1, %f72;
	st.global.f32 	[%rd28+28], %f73;
	add.s32 	%r21, %r21, 8;
$L__BB0_7:
	setp.eq.s32 	%p6, %r7, 0;
	@%p6 bra 	$L__BB0_13;
	and.b32  	%r10, %r17, 3;
	setp.lt.u32 	%p7, %r7, 4;
	@%p7 bra 	$L__BB0_10;
	mul.wide.u32 	%rd29, %r21, 4;
	add.s64 	%rd30, %rd3, %rd29;
	ld.global.f32 	%f74, [%rd30];
	add.s64 	%rd31, %rd2, %rd29;
	ld.global.f32 	%f75, [%rd31];
	fma.rn.f32 	%f76, %f74, %f1, %f75;
	add.s64 	%rd32, %rd1, %rd29;
	st.global.f32 	[%rd32], %f76;
	ld.global.f32 	%f77, [%rd30+4];
	ld.global.f32 	%f78, [%rd31+4];
	fma.rn.f32 	%f79, %f77, %f1, %f78;
	st.global.f32 	[%rd32+4], %f79;
	ld.global.f32 	%f80, [%rd30+8];
	ld.global.f32 	%f81, [%rd31+8];
	fma.rn.f32 	%f82, %f80, %f1, %f81;
	st.global.f32 	[%rd32+8], %f82;
	ld.global.f32 	%f83, [%rd30+12];
	ld.global.f32 	%f84, [%rd31+12];
	fma.rn.f32 	%f85, %f83, %f1, %f84;
	st.global.f32 	[%rd32+12], %f85;
	add.s32 	%r21, %r21, 4;
$L__BB0_10:
	setp.eq.s32 	%p8, %r10, 0;
	@%p8 bra 	$L__BB0_13;
	mul.wide.u32 	%rd33, %r21, 4;
	add.s64 	%rd39, %rd1, %rd33;
	add.s64 	%rd38, %rd2, %rd33;
	add.s64 	%rd37, %rd3, %rd33;
	neg.s32 	%r23, %r10;
$L__BB0_12:
	.pragma "nounroll";
	ld.global.f32 	%f86, [%rd37];
	ld.global.f32 	%f87, [%rd38];
	fma.rn.f32 	%f88, %f86, %f1, %f87;
	st.global.f32 	[%rd39], %f88;
	add.s64 	%rd39, %rd39, 4;
	add.s64 	%rd38, %rd38, 4;
	add.s64 	%rd37, %rd37, 4;
	add.s32 	%r23, %r23, 1;
	setp.ne.s32 	%p9, %r23, 0;
	@%p9 bra 	$L__BB0_12;
$L__BB0_13:
	ret;

}


// ===== COMPILED SASS (sm_100) =====

	.target	sm_100

	.elftype	@"ET_EXEC"


//--------------------- .note.nv.tkinfo           --------------------------
	.section	.note.nv.tkinfo,"",@"SHT_NOTE"
	.sectionflags	@"SHF_NOTE_NV_TKINFO"
	.tkinfo
        /*0018*/ 	.word	0x00000002
        /*0030*/ 	.string	""
        /*0030*/ 	.string	"ptxas"
        /*0030*/ 	.string	"Cuda compilation tools, release 13.0, V13.0.88"
        /*0030*/ 	.string	"Build cuda_13.0.r13.0/compiler.36424714_0"
        /*0030*/ 	.string	"-arch sm_100 -m 64 "



//--------------------- .note.nv.cuinfo           --------------------------
	.section	.note.nv.cuinfo,"",@"SHT_NOTE"
	.sectionflags	@"SHF_NOTE_NV_CUINFO"
        /*0018*/ 	.short	0x0002
        /*001a*/ 	.short	0x0064
        /*001c*/ 	.short	0x0082
	.zero		2


//--------------------- .nv.info                  --------------------------
	.section	.nv.info,"",@"SHT_CUDA_INFO"
	.align	4


	//----- nvinfo : EIATTR_REGCOUNT
	.align		4
        /*0000*/ 	.byte	0x04, 0x2f
        /*0002*/ 	.short	(.L_1 - .L_0)
	.align		4
.L_0:
        /*0004*/ 	.word	index@(_Z9my_kernelPfS_S_ii)
        /*0008*/ 	.word	0x00000016


	//----- nvinfo : EIATTR_FRAME_SIZE
	.align		4
.L_1:
        /*000c*/ 	.byte	0x04, 0x11
        /*000e*/ 	.short	(.L_3 - .L_2)
	.align		4
.L_2:
        /*0010*/ 	.word	index@(_Z9my_kernelPfS_S_ii)
        /*0014*/ 	.word	0x00000000


	//----- nvinfo : EIATTR_MIN_STACK_SIZE
	.align		4
.L_3:
        /*0018*/ 	.byte	0x04, 0x12
        /*001a*/ 	.short	(.L_5 - .L_4)
	.align		4
.L_4:
        /*001c*/ 	.word	index@(_Z9my_kernelPfS_S_ii)
        /*0020*/ 	.word	0x00000000
.L_5:


//--------------------- .nv.compat                --------------------------
	.section	.nv.compat,"",@"SHT_CUDA_COMPAT_INFO"
	.align	4
        /*0000*/ 	.byte	0x02, 0x09, 0x00, 0x00, 0x02, 0x02, 0x01, 0x00, 0x02, 0x05, 0x05, 0x00, 0x03, 0x07, 0x01, 0x01
        /*0010*/ 	.byte	0x02, 0x03, 0x00, 0x00, 0x02, 0x06, 0x01, 0x00, 0x04, 0x0b, 0x08, 0x00, 0x09, 0x00, 0x00, 0x00
        /*0020*/ 	.byte	0x00, 0x00, 0x00, 0x00


//--------------------- .nv.info._Z9my_kernelPfS_S_ii --------------------------
	.section	.nv.info._Z9my_kernelPfS_S_ii,"",@"SHT_CUDA_INFO"
	.sectionflags	@""
	.align	4


	//----- nvinfo : EIATTR_CUDA_API_VERSION
	.align		4
        /*0000*/ 	.byte	0x04, 0x37
        /*0002*/ 	.short	(.L_7 - .L_6)
.L_6:
        /*0004*/ 	.word	0x00000082


	//----- nvinfo : EIATTR_KPARAM_INFO
	.align		4
.L_7:
        /*0008*/ 	.byte	0x04, 0x17
        /*000a*/ 	.short	(.L_9 - .L_8)
.L_8:
        /*000c*/ 	.word	0x00000000
        /*0010*/ 	.short	0x0004
        /*0012*/ 	.short	0x001c
        /*0014*/ 	.byte	0x00, 0xf0, 0x11, 0x00


	//----- nvinfo : EIATTR_KPARAM_INFO
	.align		4
.L_9:
        /*0018*/ 	.byte	0x04, 0x17
        /*001a*/ 	.short	(.L_11 - .L_10)
.L_10:
        /*001c*/ 	.word	0x00000000
        /*0020*/ 	.short	0x0003
        /*0022*/ 	.short	0x0018
        /*0024*/ 	.byte	0x00, 0xf0, 0x11, 0x00


	//----- nvinfo : EIATTR_KPARAM_INFO
	.align		4
.L_11:
        /*0028*/ 	.byte	0x04, 0x17
        /*002a*/ 	.short	(.L_13 - .L_12)
.L_12:
        /*002c*/ 	.word	0x00000000
        /*0030*/ 	.short	0x0002
        /*0032*/ 	.short	0x0010
        /*0034*/ 	.byte	0x00, 0xf5, 0x21, 0x00


	//----- nvinfo : EIATTR_KPARAM_INFO
	.align		4
.L_13:
        /*0038*/ 	.byte	0x04, 0x17
        /*003a*/ 	.short	(.L_15 - .L_14)
.L_14:
        /*003c*/ 	.word	0x00000000
        /*0040*/ 	.short	0x0001
        /*0042*/ 	.short	0x0008
        /*0044*/ 	.byte	0x00, 0xf5, 0x21, 0x00


	//----- nvinfo : EIATTR_KPARAM_INFO
	.align		4
.L_15:
        /*0048*/ 	.byte	0x04, 0x17
        /*004a*/ 	.short	(.L_17 - .L_16)
.L_16:
        /*004c*/ 	.word	0x00000000
        /*0050*/ 	.short	0x0000
        /*0052*/ 	.short	0x0000
        /*0054*/ 	.byte	0x00, 0xf5, 0x21, 0x00


	//----- nvinfo : EIATTR_SPARSE_MMA_MASK
	.align		4
.L_17:
        /*0058*/ 	.byte	0x03, 0x50
        /*005a*/ 	.short	0x0000


	//----- nvinfo : EIATTR_MAXREG_COUNT
	.align		4
        /*005c*/ 	.byte	0x03, 0x1b
        /*005e*/ 	.short	0x00ff


	//----- nvinfo : EIATTR_MERCURY_ISA_VERSION
	.align		4
        /*0060*/ 	.byte	0x03, 0x5f
        /*0062*/ 	.short	0x0101


	//----- nvinfo : EIATTR_VRC_CTA_INIT_COUNT
	.align		4
        /*0064*/ 	.byte	0x02, 0x4a
	.zero		1
	.zero		1


	//----- nvinfo : EIATTR_EXIT_INSTR_OFFSETS
	.align		4
        /*0068*/ 	.byte	0x04, 0x1c
        /*006a*/ 	.short	(.L_19 - .L_18)


	//   ....[0]....
.L_18:
        /*006c*/ 	.word	0x00000030


	//   ....[1]....
        /*0070*/ 	.word	0x000006b0


	//   ....[2]....
        /*0074*/ 	.word	0x00000970


	//   ....[3]....
        /*0078*/ 	.word	0x00000b30


	//   ....[4]....
        /*007c*/ 	.word	0x00000d10


	//----- nvinfo : EIATTR_CBANK_PARAM_SIZE
	.align		4
.L_19:
        /*0080*/ 	.byte	0x03, 0x19
        /*0082*/ 	.short	0x0020


	//----- nvinfo : EIATTR_PARAM_CBANK
	.align		4
        /*0084*/ 	.byte	0x04, 0x0a
        /*0086*/ 	.short	(.L_21 - .L_20)
	.align		4
.L_20:
        /*0088*/ 	.word	index@(.nv.constant0._Z9my_kernelPfS_S_ii)
        /*008c*/ 	.short	0x0380
        /*008e*/ 	.short	0x0020


	//----- nvinfo : EIATTR_SW_WAR
	.align		4
.L_21:
        /*0090*/ 	.byte	0x04, 0x36
        /*0092*/ 	.short	(.L_23 - .L_22)
.L_22:
        /*0094*/ 	.word	0x00000008
.L_23:


//--------------------- .nv.callgraph             --------------------------
	.section	.nv.callgraph,"",@"SHT_CUDA_CALLGRAPH"
	.align	4
	.sectionentsize	8
	.align		4
        /*0000*/ 	.word	0x00000000
	.align		4
        /*0004*/ 	.word	0xffffffff
	.align		4
        /*0008*/ 	.word	0x00000000
	.align		4
        /*000c*/ 	.word	0xfffffffe
	.align		4
        /*0010*/ 	.word	0x00000000
	.align		4
        /*0014*/ 	.word	0xfffffffd
	.align		4
        /*0018*/ 	.word	0x00000000
	.align		4
        /*001c*/ 	.word	0xfffffffc


//--------------------- .text._Z9my_kernelPfS_S_ii --------------------------
	.section	.text._Z9my_kernelPfS_S_ii,"ax",@progbits
	.align	128
        .global         _Z9my_kernelPfS_S_ii
        .type           _Z9my_kernelPfS_S_ii,@function
        .size           _Z9my_kernelPfS_S_ii,(.L_x_6 - _Z9my_kernelPfS_S_ii)
        .other          _Z9my_kernelPfS_S_ii,@"STO_CUDA_ENTRY STV_DEFAULT"
_Z9my_kernelPfS_S_ii:
.text._Z9my_kernelPfS_S_ii:
[----:B------:R-:W-:Y:S08]  /*0000*/  LDC R1, c[0x0][0x37c] ;  /* 0x0000df00ff017b82 */ /* 0x000ff00000000800 */
[----:B------:R-:W0:Y:S02]  /*0010*/  LDC R3, c[0x0][0x39c] ;  /* 0x0000e700ff037b82 */ /* 0x000e240000000800 */
[----:B0-----:R-:W-:-:S13]  /*0020*/  ISETP.GE.AND P0, PT, R3, 0x1, PT ;  /* 0x000000010300780c */ /* 0x001fda0003f06270 */
[----:B------:R-:W-:Y:S05]  /*0030*/  @!P0 EXIT ;  /* 0x000000000000894d */ /* 0x000fea0003800000 */
[----:B------:R-:W0:Y:S01]  /*0040*/  LDCU UR4, c[0x0][0x398] ;  /* 0x00007300ff0477ac */ /* 0x000e220008000800 */
[C---:B------:R-:W-:Y:S01]  /*0050*/  ISETP.GE.U32.AND P1, PT, R3.reuse, 0x10, PT ;  /* 0x000000100300780c */ /* 0x040fe20003f26070 */
[----:B------:R-:W-:Y:S01]  /*0060*/  HFMA2 R2, -RZ, RZ, 0, 0 ;  /* 0x00000000ff027431 */ /* 0x000fe200000001ff */
[----:B------:R-:W-:Y:S01]  /*0070*/  LOP3.LUT R12, R3, 0xf, RZ, 0xc0, !PT ;  /* 0x0000000f030c7812 */ /* 0x000fe200078ec0ff */
[----:B------:R-:W1:Y:S03]  /*0080*/  LDCU.64 UR10, c[0x0][0x358] ;  /* 0x00006b00ff0a77ac */ /* 0x000e660008000a00 */
[----:B------:R-:W-:Y:S02]  /*0090*/  ISETP.NE.AND P0, PT, R12, RZ, PT ;  /* 0x000000ff0c00720c */ /* 0x000fe40003f05270 */
[----:B0-----:R-:W-:-:S05]  /*00a0*/  I2FP.F32.S32 R0, UR4 ;  /* 0x0000000400007c45 */ /* 0x001fca0008201400 */
[----:B------:R-:W-:Y:S06]  /*00b0*/  @!P1 BRA `(.L_x_0) ;  /* 0x00000004007c9947 */ /* 0x000fec0003800000 */
[----:B------:R-:W0:Y:S01]  /*00c0*/  LDCU.64 UR8, c[0x0][0x390] ;  /* 0x00007200ff0877ac */ /* 0x000e220008000a00 */
[----:B------:R-:W-:Y:S01]  /*00d0*/  LOP3.LUT R2, R3, 0x7ffffff0, RZ, 0xc0, !PT ;  /* 0x7ffffff003027812 */ /* 0x000fe200078ec0ff */
[----:B------:R-:W2:Y:S03]  /*00e0*/  LDCU.128 UR4, c[0x0][0x380] ;  /* 0x00007000ff0477ac */ /* 0x000ea60008000c00 */
[----:B------:R-:W-:Y:S01]  /*00f0*/  IADD3 R10, PT, PT, -R2, RZ, RZ ;  /* 0x000000ff020a7210 */ /* 0x000fe20007ffe1ff */
[----:B0-----:R-:W-:Y:S02]  /*0100*/  UIADD3 UR8, UP0, UPT, UR8, 0x20, URZ ;  /* 0x0000002008087890 */ /* 0x001fe4000ff1e0ff */
[----:B--2---:R-:W-:Y:S02]  /*0110*/  UIADD3 UR6, UP1, UPT, UR6, 0x20, URZ ;  /* 0x0000002006067890 */ /* 0x004fe4000ff3e0ff */
[----:B------:R-:W-:-:S02]  /*0120*/  UIADD3 UR4, UP2, UPT, UR4, 0x20, URZ ;  /* 0x0000002004047890 */ /* 0x000fc4000ff5e0ff */
[----:B------:R-:W-:Y:S01]  /*0130*/  MOV R18, UR8 ;  /* 0x0000000800127c02 */ /* 0x000fe20008000f00 */
[----:B------:R-:W-:Y:S02]  /*0140*/  UIADD3.X UR9, UPT, UPT, URZ, UR9, URZ, UP0, !UPT ;  /* 0x00000009ff097290 */ /* 0x000fe400087fe4ff */
[----:B------:R-:W-:Y:S01]  /*0150*/  UIADD3.X UR7, UPT, UPT, URZ, UR7, URZ, UP1, !UPT ;  /* 0x00000007ff077290 */ /* 0x000fe20008ffe4ff */
[----:B------:R-:W-:Y:S01]  /*0160*/  IMAD.U32 R11, RZ, RZ, UR6 ;  /* 0x00000006ff0b7e24 */ /* 0x000fe2000f8e00ff */
[----:B------:R-:W-:Y:S01]  /*0170*/  UIADD3.X UR5, UPT, UPT, URZ, UR5, URZ, UP2, !UPT ;  /* 0x00000005ff057290 */ /* 0x000fe200097fe4ff */
[----:B------:R-:W-:Y:S02]  /*0180*/  MOV R13, UR4 ;  /* 0x00000004000d7c02 */ /* 0x000fe40008000f00 */
[----:B------:R-:W-:Y:S01]  /*0190*/  MOV R19, UR9 ;  /* 0x0000000900137c02 */ /* 0x000fe20008000f00 */
[----:B------:R-:W-:Y:S02]  /*01a0*/  IMAD.U32 R16, RZ, RZ, UR7 ;  /* 0x00000007ff107e24 */ /* 0x000fe4000f8e00ff */
[----:B------:R-:W-:-:S07]  /*01b0*/  MOV R14, UR5 ;  /* 0x00000005000e7c02 */ /* 0x000fce0008000f00 */
.L_x_1:
[----:B------:R-:W-:Y:S01]  /*01c0*/  MOV R4, R18 ;  /* 0x0000001200047202 */ /* 0x000fe20000000f00 */
[----:B------:R-:W-:Y:S01]  /*01d0*/  IMAD.MOV.U32 R6, RZ, RZ, R11 ;  /* 0x000000ffff067224 */ /* 0x000fe200078e000b */
[----:B------:R-:W-:Y:S02]  /*01e0*/  MOV R5, R19 ;  /* 0x0000001300057202 */ /* 0x000fe40000000f00 */
[----:B------:R-:W-:-:S03]  /*01f0*/  MOV R7, R16 ;  /* 0x0000001000077202 */ /* 0x000fc60000000f00 */
[----:B-12---:R-:W2:Y:S04]  /*0200*/  LDG.E R9, desc[UR10][R4.64+-0x20] ;  /* 0xffffe00a04097981 */ /* 0x006ea8000c1e1900 */
[----:B------:R-:W2:Y:S01]  /*0210*/  LDG.E R11, desc[UR10][R6.64+-0x20] ;  /* 0xffffe00a060b7981 */ /* 0x000ea2000c1e1900 */
[----:B------:R-:W-:Y:S01]  /*0220*/  MOV R8, R13 ;  /* 0x0000000d00087202 */ /* 0x000fe20000000f00 */
[----:B--2---:R-:W-:Y:S01]  /*0230*/  FFMA R11, R0, R9, R11 ;  /* 0x00000009000b7223 */ /* 0x004fe2000000000b */
[----:B------:R-:W-:-:S05]  /*0240*/  MOV R9, R14 ;  /* 0x0000000e00097202 */ /* 0x000fca0000000f00 */
[----:B------:R0:W-:Y:S04]  /*0250*/  STG.E desc[UR10][R8.64+-0x20], R11 ;  /* 0xffffe00b08007986 */ /* 0x0001e8000c10190a */
[----:B------:R-:W2:Y:S04]  /*0260*/  LDG.E R13, desc[UR10][R4.64+-0x1c] ;  /* 0xffffe40a040d7981 */ /* 0x000ea8000c1e1900 */
[----:B------:R-:W2:Y:S02]  /*0270*/  LDG.E R15, desc[UR10][R6.64+-0x1c] ;  /* 0xffffe40a060f7981 */ /* 0x000ea4000c1e1900 */
[----:B--2---:R-:W-:-:S05]  /*0280*/  FFMA R13, R0, R13, R15 ;  /* 0x0000000d000d7223 */ /* 0x004fca000000000f */
[----:B------:R1:W-:Y:S04]  /*0290*/  STG.E desc[UR10][R8.64+-0x1c], R13 ;  /* 0xffffe40d08007986 */ /* 0x0003e8000c10190a */
[----:B------:R-:W2:Y:S04]  /*02a0*/  LDG.E R15, desc[UR10][R4.64+-0x18] ;  /* 0xffffe80a040f7981 */ /* 0x000ea8000c1e1900 */
[----:B------:R-:W2:Y:S02]  /*02b0*/  LDG.E R17, desc[UR10][R6.64+-0x18] ;  /* 0xffffe80a06117981 */ /* 0x000ea4000c1e1900 */
[----:B--2---:R-:W-:-:S05]  /*02c0*/  FFMA R15, R0, R15, R17 ;  /* 0x0000000f000f7223 */ /* 0x004fca0000000011 */
[----:B------:R2:W-:Y:S04]  /*02d0*/  STG.E desc[UR10][R8.64+-0x18], R15 ;  /* 0xffffe80f08007986 */ /* 0x0005e8000c10190a */
[----:B------:R-:W3:Y:S04]  /*02e0*/  LDG.E R17, desc[UR10][R4.64+-0x14] ;  /* 0xffffec0a04117981 */ /* 0x000ee8000c1e1900 */
[----:B------:R-:W3:Y:S02]  /*02f0*/  LDG.E R19, desc[UR10][R6.64+-0x14] ;  /* 0xffffec0a06137981 */ /* 0x000ee4000c1e1900 */
[----:B---3--:R-:W-:-:S05]  /*0300*/  FFMA R17, R0, R17, R19 ;  /* 0x0000001100117223 */ /* 0x008fca0000000013 */
[----:B------:R3:W-:Y:S04]  /*0310*/  STG.E desc[UR10][R8.64+-0x14], R17 ;  /* 0xffffec1108007986 */ /* 0x0007e8000c10190a */
[----:B0-----:R-:W4:Y:S04]  /*0320*/  LDG.E R11, desc[UR10][R4.64+-0x10] ;  /* 0xfffff00a040b7981 */ /* 0x001f28000c1e1900 */
[----:B------:R-:W4:Y:S02]  /*0330*/  LDG.E R19, desc[UR10][R6.64+-0x10] ;  /* 0xfffff00a06137981 */ /* 0x000f24000c1e1900 */
[----:B----4-:R-:W-:-:S05]  /*0340*/  FFMA R11, R0, R11, R19 ;  /* 0x0000000b000b7223 */ /* 0x010fca0000000013 */
[----:B------:R0:W-:Y:S04]  /*0350*/  STG.E desc[UR10][R8.64+-0x10], R11 ;  /* 0xfffff00b08007986 */ /* 0x0001e8000c10190a */
[----:B-1----:R-:W4:Y:S04]  /*0360*/  LDG.E R13, desc[UR10][R4.64+-0xc] ;  /* 0xfffff40a040d7981 */ /* 0x002f28000c1e1900 */
[----:B------:R-:W4:Y:S02]  /*0370*/  LDG.E R19, desc[UR10][R6.64+-0xc] ;  /* 0xfffff40a06137981 */ /* 0x000f24000c1e1900 */
[----:B----4-:R-:W-:-:S05]  /*0380*/  FFMA R13, R0, R13, R19 ;  /* 0x0000000d000d7223 */ /* 0x010fca0000000013 */
[----:B------:R1:W-:Y:S04]  /*0390*/  STG.E desc[UR10][R8.64+-0xc], R13 ;  /* 0xfffff40d08007986 */ /* 0x0003e8000c10190a */
[----:B--2---:R-:W2:Y:S04]  /*03a0*/  LDG.E R15, desc[UR10][R4.64+-0x8] ;  /* 0xfffff80a040f7981 */ /* 0x004ea8000c1e1900 */
[----:B------:R-:W2:Y:S02]  /*03b0*/  LDG.E R19, desc[UR10][R6.64+-0x8] ;  /* 0xfffff80a06137981 */ /* 0x000ea4000c1e1900 */
[----:B--2---:R-:W-:-:S05]  /*03c0*/  FFMA R15, R0, R15, R19 ;  /* 0x0000000f000f7223 */ /* 0x004fca0000000013 */
[----:B------:R2:W-:Y:S04]  /*03d0*/  STG.E desc[UR10][R8.64+-0x8], R15 ;  /* 0xfffff80f08007986 */ /* 0x0005e8000c10190a */
[----:B---3--:R-:W3:Y:S04]  /*03e0*/  LDG.E R17, desc[UR10][R4.64+-0x4] ;  /* 0xfffffc0a04117981 */ /* 0x008ee8000c1e1900 */
        /* <DEDUP_REMOVED lines=28> */
[----:B------:R-:W2:Y:S01]  /*05b0*/  LDG.E R19, desc[UR10][R6.64+0x18] ;  /* 0x0000180a06137981 */ /* 0x000ea2000c1e1900 */
[----:B------:R-:W-:Y:S02]  /*05c0*/  VIADD R10, R10, 0x10 ;  /* 0x000000100a0a7836 */ /* 0x000fe40000000000 */
[----:B--2---:R-:W-:-:S05]  /*05d0*/  FFMA R15, R0, R15, R19 ;  /* 0x0000000f000f7223 */ /* 0x004fca0000000013 */
[----:B------:R2:W-:Y:S04]  /*05e0*/  STG.E desc[UR10][R8.64+0x18], R15 ;  /* 0x0000180f08007986 */ /* 0x0005e8000c10190a */
[----:B---3--:R-:W3:Y:S04]  /*05f0*/  LDG.E R17, desc[UR10][R4.64+0x1c] ;  /* 0x00001c0a04117981 */ /* 0x008ee8000c1e1900 */
[----:B------:R-:W3:Y:S01]  /*0600*/  LDG.E R19, desc[UR10][R6.64+0x1c] ;  /* 0x00001c0a06137981 */ /* 0x000ee2000c1e1900 */
[----:B------:R-:W-:Y:S02]  /*0610*/  ISETP.NE.AND P1, PT, R10, RZ, PT ;  /* 0x000000ff0a00720c */ /* 0x000fe40003f25270 */
[----:B------:R-:W-:-:S02]  /*0620*/  IADD3 R18, P2, PT, R4, 0x40, RZ ;  /* 0x0000004004127810 */ /* 0x000fc40007f5e0ff */
[----:B0-----:R-:W-:Y:S02]  /*0630*/  IADD3 R11, P3, PT, R6, 0x40, RZ ;  /* 0x00000040060b7810 */ /* 0x001fe40007f7e0ff */
[----:B-1----:R-:W-:Y:S02]  /*0640*/  IADD3 R13, P4, PT, R8, 0x40, RZ ;  /* 0x00000040080d7810 */ /* 0x002fe40007f9e0ff */
[----:B------:R-:W-:Y:S02]  /*0650*/  IADD3.X R16, PT, PT, RZ, R7, RZ, P3, !PT ;  /* 0x00000007ff107210 */ /* 0x000fe40001ffe4ff */
[----:B------:R-:W-:Y:S01]  /*0660*/  IADD3.X R14, PT, PT, RZ, R9, RZ, P4, !PT ;  /* 0x00000009ff0e7210 */ /* 0x000fe200027fe4ff */
[----:B---3--:R-:W-:Y:S01]  /*0670*/  FFMA R17, R0, R17, R19 ;  /* 0x0000001100117223 */ /* 0x008fe20000000013 */
[----:B------:R-:W-:-:S04]  /*0680*/  IADD3.X R19, PT, PT, RZ, R5, RZ, P2, !PT ;  /* 0x00000005ff137210 */ /* 0x000fc800017fe4ff */
[----:B------:R2:W-:Y:S01]  /*0690*/  STG.E desc[UR10][R8.64+0x1c], R17 ;  /* 0x00001c1108007986 */ /* 0x0005e2000c10190a */
[----:B------:R-:W-:Y:S05]  /*06a0*/  @P1 BRA `(.L_x_1) ;  /* 0xfffffff800c41947 */ /* 0x000fea000383ffff */
.L_x_0:
[----:B-1----:R-:W-:Y:S05]  /*06b0*/  @!P0 EXIT ;  /* 0x000000000000894d */ /* 0x002fea0003800000 */
[----:B------:R-:W-:Y:S02]  /*06c0*/  ISETP.GE.U32.AND P0, PT, R12, 0x8, PT ;  /* 0x000000080c00780c */ /* 0x000fe40003f06070 */
[----:B------:R-:W-:-:S04]  /*06d0*/  LOP3.LUT R10, R3, 0x7, RZ, 0xc0, !PT ;  /* 0x00000007030a7812 */ /* 0x000fc800078ec0ff */
[----:B------:R-:W-:-:S07]  /*06e0*/  ISETP.NE.AND P1, PT, R10, RZ, PT ;  /* 0x000000ff0a00720c */ /* 0x000fce0003f25270 */
[----:B------:R-:W-:Y:S06]  /*06f0*/  @!P0 BRA `(.L_x_2) ;  /* 0x00000000009c8947 */ /* 0x000fec0003800000 */
[----:B------:R-:W0:Y:S08]  /*0700*/  LDC.64 R4, c[0x0][0x390] ;  /* 0x0000e400ff047b82 */ /* 0x000e300000000a00 */
[----:B------:R-:W1:Y:S08]  /*0710*/  LDC.64 R6, c[0x0][0x388] ;  /* 0x0000e200ff067b82 */ /* 0x000e700000000a00 */
[----:B--2---:R-:W2:Y:S01]  /*0720*/  LDC.64 R8, c[0x0][0x380] ;  /* 0x0000e000ff087b82 */ /* 0x004ea20000000a00 */
[----:B0-----:R-:W-:-:S05]  /*0730*/  IMAD.WIDE.U32 R4, R2, 0x4, R4 ;  /* 0x0000000402047825 */ /* 0x001fca00078e0004 */
[----:B------:R-:W3:Y:S01]  /*0740*/  LDG.E R11, desc[UR10][R4.64] ;  /* 0x0000000a040b7981 */ /* 0x000ee2000c1e1900 */
[----:B-1----:R-:W-:-:S05]  /*0750*/  IMAD.WIDE.U32 R6, R2, 0x4, R6 ;  /* 0x0000000402067825 */ /* 0x002fca00078e0006 */
[----:B------:R-:W3:Y:S01]  /*0760*/  LDG.E R13, desc[UR10][R6.64] ;  /* 0x0000000a060d7981 */ /* 0x000ee2000c1e1900 */
[----:B--2---:R-:W-:-:S04]  /*0770*/  IMAD.WIDE.U32 R8, R2, 0x4, R8 ;  /* 0x0000000402087825 */ /* 0x004fc800078e0008 */
[----:B---3--:R-:W-:-:S05]  /*0780*/  FFMA R11, R0, R11, R13 ;  /* 0x0000000b000b7223 */ /* 0x008fca000000000d */
        /* <DEDUP_REMOVED lines=25> */
[----:B---3--:R-:W2:Y:S04]  /*0920*/  LDG.E R17, desc[UR10][R4.64+0x1c] ;  /* 0x00001c0a04117981 */ /* 0x008ea8000c1e1900 */
[----:B------:R-:W2:Y:S01]  /*0930*/  LDG.E R19, desc[UR10][R6.64+0x1c] ;  /* 0x00001c0a06137981 */ /* 0x000ea2000c1e1900 */
[----:B------:R-:W-:Y:S02]  /*0940*/  VIADD R2, R2, 0x8 ;  /* 0x0000000802027836 */ /* 0x000fe40000000000 */
[----:B--2---:R-:W-:-:S05]  /*0950*/  FFMA R17, R0, R17, R19 ;  /* 0x0000001100117223 */ /* 0x004fca0000000013 */
[----:B------:R0:W-:Y:S02]  /*0960*/  STG.E desc[UR10][R8.64+0x1c], R17 ;  /* 0x00001c1108007986 */ /* 0x0001e4000c10190a */
.L_x_2:
[----:B------:R-:W-:Y:S05]  /*0970*/  @!P1 EXIT ;  /* 0x000000000000994d */ /* 0x000fea0003800000 */
[----:B------:R-:W-:Y:S02]  /*0980*/  ISETP.GE.U32.AND P0, PT, R10, 0x4, PT ;  /* 0x000000040a00780c */ /* 0x000fe40003f06070 */
[----:B------:R-:W-:-:S04]  /*0990*/  LOP3.LUT R3, R3, 0x3, RZ, 0xc0, !PT ;  /* 0x0000000303037812 */ /* 0x000fc800078ec0ff */
[----:B------:R-:W-:-:S07]  /*09a0*/  ISETP.NE.AND P1, PT, R3, RZ, PT ;  /* 0x000000ff0300720c */ /* 0x000fce0003f25270 */
[----:B------:R-:W-:Y:S06]  /*09b0*/  @!P0 BRA `(.L_x_3) ;  /* 0x00000000005c8947 */ /* 0x000fec0003800000 */
[----:B------:R-:W1:Y:S08]  /*09c0*/  LDC.64 R4, c[0x0][0x390] ;  /* 0x0000e400ff047b82 */ /* 0x000e700000000a00 */
[----:B------:R-:W3:Y:S08]  /*09d0*/  LDC.64 R6, c[0x0][0x388] ;  /* 0x0000e200ff067b82 */ /* 0x000ef00000000a00 */
[----:B0-2---:R-:W0:Y:S01]  /*09e0*/  LDC.64 R8, c[0x0][0x380] ;  /* 0x0000e000ff087b82 */ /* 0x005e220000000a00 */
[----:B-1----:R-:W-:-:S05]  /*09f0*/  IMAD.WIDE.U32 R4, R2, 0x4, R4 ;  /* 0x0000000402047825 */ /* 0x002fca00078e0004 */
[----:B------:R-:W2:Y:S01]  /*0a00*/  LDG.E R11, desc[UR10][R4.64] ;  /* 0x0000000a040b7981 */ /* 0x000ea2000c1e1900 */
[----:B---3--:R-:W-:-:S05]  /*0a10*/  IMAD.WIDE.U32 R6, R2, 0x4, R6 ;  /* 0x0000000402067825 */ /* 0x008fca00078e0006 */
[----:B------:R-:W2:Y:S01]  /*0a20*/  LDG.E R13, desc[UR10][R6.64] ;  /* 0x0000000a060d7981 */ /* 0x000ea2000c1e1900 */
[----:B0-----:R-:W-:-:S04]  /*0a30*/  IMAD.WIDE.U32 R8, R2, 0x4, R8 ;  /* 0x0000000402087825 */ /* 0x001fc800078e0008 */
[----:B--2---:R-:W-:-:S05]  /*0a40*/  FFMA R11, R0, R11, R13 ;  /* 0x0000000b000b7223 */ /* 0x004fca000000000d */
        /* <DEDUP_REMOVED lines=9> */
[----:B------:R-:W2:Y:S04]  /*0ae0*/  LDG.E R17, desc[UR10][R4.64+0xc] ;  /* 0x00000c0a04117981 */ /* 0x000ea8000c1e1900 */
[----:B------:R-:W2:Y:S01]  /*0af0*/  LDG.E R19, desc[UR10][R6.64+0xc] ;  /* 0x00000c0a06137981 */ /* 0x000ea2000c1e1900 */
[----:B------:R-:W-:Y:S01]  /*0b00*/  IADD3 R2, PT, PT, R2, 0x4, RZ ;  /* 0x0000000402027810 */ /* 0x000fe20007ffe0ff */
[----:B--2---:R-:W-:-:S05]  /*0b10*/  FFMA R17, R0, R17, R19 ;  /* 0x0000001100117223 */ /* 0x004fca0000000013 */
[----:B------:R1:W-:Y:S02]  /*0b20*/  STG.E desc[UR10][R8.64+0xc], R17 ;  /* 0x00000c1108007986 */ /* 0x0003e4000c10190a */
.L_x_3:
[----:B------:R-:W-:Y:S05]  /*0b30*/  @!P1 EXIT ;  /* 0x000000000000994d */ /* 0x000fea0003800000 */
[----:B------:R-:W3:Y:S08]  /*0b40*/  LDC.64 R4, c[0x0][0x380] ;  /* 0x0000e000ff047b82 */ /* 0x000ef00000000a00 */
[----:B------:R-:W4:Y:S08]  /*0b50*/  LDC.64 R6, c[0x0][0x388] ;  /* 0x0000e200ff067b82 */ /* 0x000f300000000a00 */
[----:B012---:R-:W0:Y:S01]  /*0b60*/  LDC.64 R8, c[0x0][0x390] ;  /* 0x0000e400ff087b82 */ /* 0x007e220000000a00 */
[----:B---3--:R-:W-:-:S03]  /*0b70*/  IMAD.WIDE.U32 R4, R2, 0x4, R4 ;  /* 0x0000000402047825 */ /* 0x008fc600078e0004 */
[----:B------:R-:W-:Y:S02]  /*0b80*/  MOV R10, R4 ;  /* 0x00000004000a7202 */ /* 0x000fe40000000f00 */
[----:B------:R-:W-:Y:S01]  /*0b90*/  MOV R13, R5 ;  /* 0x00000005000d7202 */ /* 0x000fe20000000f00 */
[----:B----4-:R-:W-:-:S04]  /*0ba0*/  IMAD.WIDE.U32 R6, R2, 0x4, R6 ;  /* 0x0000000402067825 */ /* 0x010fc800078e0006 */
[----:B------:R-:W-:Y:S01]  /*0bb0*/  IMAD.MOV.U32 R4, RZ, RZ, R6 ;  /* 0x000000ffff047224 */ /* 0x000fe200078e0006 */
[----:B------:R-:W-:Y:S02]  /*0bc0*/  MOV R11, R7 ;  /* 0x00000007000b7202 */ /* 0x000fe40000000f00 */
[----:B------:R-:W-:Y:S01]  /*0bd0*/  IADD3 R6, PT, PT, -R3, RZ, RZ ;  /* 0x000000ff03067210 */ /* 0x000fe20007ffe1ff */
[----:B0-----:R-:W-:-:S07]  /*0be0*/  IMAD.WIDE.U32 R8, R2, 0x4, R8 ;  /* 0x0000000402087825 */ /* 0x001fce00078e0008 */
.L_x_4:
[----:B0-----:R-:W-:Y:S01]  /*0bf0*/  IMAD.MOV.U32 R3, RZ, RZ, R9 ;  /* 0x000000ffff037224 */ /* 0x001fe200078e0009 */
[----:B------:R-:W-:Y:S02]  /*0c00*/  MOV R5, R11 ;  /* 0x0000000b00057202 */ /* 0x000fe40000000f00 */
[----:B------:R-:W-:-:S04]  /*0c10*/  MOV R2, R8 ;  /* 0x0000000800027202 */ /* 0x000fc80000000f00 */
[----:B------:R-:W2:Y:S04]  /*0c20*/  LDG.E R5, desc[UR10][R4.64] ;  /* 0x0000000a04057981 */ /* 0x000ea8000c1e1900 */
[----:B------:R0:W2:Y:S01]  /*0c30*/  LDG.E R3, desc[UR10][R2.64] ;  /* 0x0000000a02037981 */ /* 0x0000a2000c1e1900 */
[----:B------:R-:W-:-:S05]  /*0c40*/  VIADD R6, R6, 0x1 ;  /* 0x0000000106067836 */ /* 0x000fca0000000000 */
[----:B------:R-:W-:Y:S02]  /*0c50*/  ISETP.NE.AND P0, PT, R6, RZ, PT ;  /* 0x000000ff0600720c */ /* 0x000fe40003f05270 */
[----:B0-----:R-:W-:Y:S02]  /*0c60*/  MOV R2, R10 ;  /* 0x0000000a00027202 */ /* 0x001fe40000000f00 */
[----:B------:R-:W-:Y:S02]  /*0c70*/  IADD3 R10, P1, PT, R10, 0x4, RZ ;  /* 0x000000040a0a7810 */ /* 0x000fe40007f3e0ff */
[----:B------:R-:W-:Y:S02]  /*0c80*/  IADD3 R4, P2, PT, R4, 0x4, RZ ;  /* 0x0000000404047810 */ /* 0x000fe40007f5e0ff */
[----:B------:R-:W-:Y:S02]  /*0c90*/  IADD3 R8, P3, PT, R8, 0x4, RZ ;  /* 0x0000000408087810 */ /* 0x000fe40007f7e0ff */
[----:B------:R-:W-:-:S02]  /*0ca0*/  IADD3.X R11, PT, PT, RZ, R11, RZ, P2, !PT ;  /* 0x0000000bff0b7210 */ /* 0x000fc400017fe4ff */
[----:B------:R-:W-:Y:S01]  /*0cb0*/  IADD3.X R9, PT, PT, RZ, R9, RZ, P3, !PT ;  /* 0x00000009ff097210 */ /* 0x000fe20001ffe4ff */
[----:B--2---:R-:W-:Y:S01]  /*0cc0*/  FFMA R7, R0, R3, R5 ;  /* 0x0000000300077223 */ /* 0x004fe20000000005 */
[-C--:B------:R-:W-:Y:S02]  /*0cd0*/  MOV R3, R13.reuse ;  /* 0x0000000d00037202 */ /* 0x080fe40000000f00 */
[----:B------:R-:W-:-:S03]  /*0ce0*/  IADD3.X R13, PT, PT, RZ, R13, RZ, P1, !PT ;  /* 0x0000000dff0d7210 */ /* 0x000fc60000ffe4ff */
[----:B------:R0:W-:Y:S01]  /*0cf0*/  STG.E desc[UR10][R2.64], R7 ;  /* 0x0000000702007986 */ /* 0x0001e2000c10190a */
[----:B------:R-:W-:Y:S05]  /*0d00*/  @P0 BRA `(.L_x_4) ;  /* 0xfffffffc00b80947 */ /* 0x000fea000383ffff */
[----:B------:R-:W-:Y:S05]  /*0d10*/  EXIT ;  /* 0x000000000000794d */ /* 0x000fea0003800000 */
.L_x_5:
[----:B------:R-:W-:-:S00]  /*0d20*/  BRA `(.L_x_5) ;  /* 0xfffffffc00fc7947 */ /* 0x000fc0000383ffff */
[----:B------:R-:W-:-:S00]  /*0d30*/  NOP ;  /* 0x0000000000007918 */ /* 0x000fc00000000000 */
        /* <DEDUP_REMOVED lines=12> */
.L_x_6:


//--------------------- .nv.shared.reserved.0     --------------------------
	.section	.nv.shared.reserved.0,"aw",@nobits
	.weak		__nv_reservedSMEM_offset_0_alias
	.size		__nv_reservedSMEM_offset_0_alias, 0, 64
	.other		__nv_reservedSMEM_offset_0_alias,@"STO_CUDA_RESERVED_SHARED STV_DEFAULT"
__nv_reservedSMEM_offset_0_alias:
	.zero		0
	.zero		64


//--------------------- .nv.constant0._Z9my_kernelPfS_S_ii --------------------------
	.section	.nv.constant0._Z9my_kernelPfS_S_ii,"a",@progbits
	.sectionflags	@""
	.align	4
.nv.constant0._Z9my_kernelPfS_S_ii:
	.zero		928


//--------------------- SYMBOLS --------------------------

	.type		.nv.reservedSmem.offset0,@object
	.size		.nv.reservedSmem.offset0,0x4
